//
// Generated by NVIDIA NVVM Compiler
//
// Compiler Build ID: CL-36424714
// Cuda compilation tools, release 13.0, V13.0.88
// Based on NVVM 20.0.0
//

.version 9.0
.target sm_100
.address_size 64

	// .globl	_Z12vecAddKernelPfS_S_i

.visible .entry _Z12vecAddKernelPfS_S_i(
	.param .u64 .ptr .align 1 _Z12vecAddKernelPfS_S_i_param_0,
	.param .u64 .ptr .align 1 _Z12vecAddKernelPfS_S_i_param_1,
	.param .u64 .ptr .align 1 _Z12vecAddKernelPfS_S_i_param_2,
	.param .u32 _Z12vecAddKernelPfS_S_i_param_3
)
{
	.reg .pred 	%p<2>;
	.reg .b32 	%r<6>;
	.reg .b32 	%f<4>;
	.reg .b64 	%rd<11>;

	ld.param.u64 	%rd1, [_Z12vecAddKernelPfS_S_i_param_0];
	ld.param.u64 	%rd2, [_Z12vecAddKernelPfS_S_i_param_1];
	ld.param.u64 	%rd3, [_Z12vecAddKernelPfS_S_i_param_2];
	ld.param.u32 	%r2, [_Z12vecAddKernelPfS_S_i_param_3];
	mov.u32 	%r3, %ctaid.x;
	mov.u32 	%r4, %ntid.x;
	mov.u32 	%r5, %tid.x;
	mad.lo.s32 	%r1, %r3, %r4, %r5;
	setp.ge.s32 	%p1, %r1, %r2;
	@%p1 bra 	$L__BB0_2;
	cvta.to.global.u64 	%rd4, %rd1;
	cvta.to.global.u64 	%rd5, %rd2;
	cvta.to.global.u64 	%rd6, %rd3;
	mul.wide.s32 	%rd7, %r1, 4;
	add.s64 	%rd8, %rd4, %rd7;
	ld.global.f32 	%f1, [%rd8];
	add.s64 	%rd9, %rd5, %rd7;
	ld.global.f32 	%f2, [%rd9];
	add.f32 	%f3, %f1, %f2;
	add.s64 	%rd10, %rd6, %rd7;
	st.global.f32 	[%rd10], %f3;
$L__BB0_2:
	ret;

}
	// .globl	_Z13PictureKernelPfS_ii
.visible .entry _Z13PictureKernelPfS_ii(
	.param .u64 .ptr .align 1 _Z13PictureKernelPfS_ii_param_0,
	.param .u64 .ptr .align 1 _Z13PictureKernelPfS_ii_param_1,
	.param .u32 _Z13PictureKernelPfS_ii_param_2,
	.param .u32 _Z13PictureKernelPfS_ii_param_3
)
{
	.reg .pred 	%p<4>;
	.reg .b32 	%r<12>;
	.reg .b32 	%f<3>;
	.reg .b64 	%rd<8>;

	ld.param.u64 	%rd1, [_Z13PictureKernelPfS_ii_param_0];
	ld.param.u64 	%rd2, [_Z13PictureKernelPfS_ii_param_1];
	ld.param.u32 	%r3, [_Z13PictureKernelPfS_ii_param_2];
	ld.param.u32 	%r4, [_Z13PictureKernelPfS_ii_param_3];
	mov.u32 	%r5, %ctaid.y;
	mov.u32 	%r6, %ntid.y;
	mov.u32 	%r7, %tid.y;
	mad.lo.s32 	%r1, %r5, %r6, %r7;
	mov.u32 	%r8, %ctaid.x;
	mov.u32 	%r9, %ntid.x;
	mov.u32 	%r10, %tid.x;
	mad.lo.s32 	%r2, %r8, %r9, %r10;
	setp.ge.s32 	%p1, %r1, %r4;
	setp.ge.s32 	%p2, %r2, %r3;
	or.pred  	%p3, %p2, %p1;
	@%p3 bra 	$L__BB1_2;
	cvta.to.global.u64 	%rd3, %rd1;
	cvta.to.global.u64 	%rd4, %rd2;
	mad.lo.s32 	%r11, %r3, %r1, %r2;
	mul.wide.s32 	%rd5, %r11, 4;
	add.s64 	%rd6, %rd3, %rd5;
	ld.global.f32 	%f1, [%rd6];
	add.f32 	%f2, %f1, %f1;
	add.s64 	%rd7, %rd4, %rd5;
	st.global.f32 	[%rd7], %f2;
$L__BB1_2:
	ret;

}


// ===== COMPILED SASS (sm_100) =====

	.target	sm_100

	.elftype	@"ET_EXEC"


//--------------------- .note.nv.tkinfo           --------------------------
	.section	.note.nv.tkinfo,"",@"SHT_NOTE"
	.sectionflags	@"SHF_NOTE_NV_TKINFO"
	.tkinfo
        /*0018*/ 	.word	0x00000002
        /*0030*/ 	.string	""
        /*0030*/ 	.string	"ptxas"
        /*0030*/ 	.string	"Cuda compilation tools, release 13.0, V13.0.88"
        /*0030*/ 	.string	"Build cuda_13.0.r13.0/compiler.36424714_0"
        /*0030*/ 	.string	"-arch sm_100 -m 64 "



//--------------------- .note.nv.cuinfo           --------------------------
	.section	.note.nv.cuinfo,"",@"SHT_NOTE"
	.sectionflags	@"SHF_NOTE_NV_CUINFO"
        /*0018*/ 	.short	0x0002
        /*001a*/ 	.short	0x0064
        /*001c*/ 	.short	0x0082
	.zero		2


//--------------------- .nv.info                  --------------------------
	.section	.nv.info,"",@"SHT_CUDA_INFO"
	.align	4


	//----- nvinfo : EIATTR_REGCOUNT
	.align		4
        /*0000*/ 	.byte	0x04, 0x2f
        /*0002*/ 	.short	(.L_1 - .L_0)
	.align		4
.L_0:
        /*0004*/ 	.word	index@(_Z12vecAddKernelPfS_S_i)
        /*0008*/ 	.word	0x0000000c


	//----- nvinfo : EIATTR_FRAME_SIZE
	.align		4
.L_1:
        /*000c*/ 	.byte	0x04, 0x11
        /*000e*/ 	.short	(.L_3 - .L_2)
	.align		4
.L_2:
        /*0010*/ 	.word	index@(_Z12vecAddKernelPfS_S_i)
        /*0014*/ 	.word	0x00000000


	//----- nvinfo : EIATTR_REGCOUNT
	.align		4
.L_3:
        /*0018*/ 	.byte	0x04, 0x2f
        /*001a*/ 	.short	(.L_5 - .L_4)
	.align		4
.L_4:
        /*001c*/ 	.word	index@(_Z13PictureKernelPfS_ii)
        /*0020*/ 	.word	0x0000000a


	//----- nvinfo : EIATTR_FRAME_SIZE
	.align		4
.L_5:
        /*0024*/ 	.byte	0x04, 0x11
        /*0026*/ 	.short	(.L_7 - .L_6)
	.align		4
.L_6:
        /*0028*/ 	.word	index@(_Z13PictureKernelPfS_ii)
        /*002c*/ 	.word	0x00000000


	//----- nvinfo : EIATTR_MIN_STACK_SIZE
	.align		4
.L_7:
        /*0030*/ 	.byte	0x04, 0x12
        /*0032*/ 	.short	(.L_9 - .L_8)
	.align		4
.L_8:
        /*0034*/ 	.word	index@(_Z13PictureKernelPfS_ii)
        /*0038*/ 	.word	0x00000000


	//----- nvinfo : EIATTR_MIN_STACK_SIZE
	.align		4
.L_9:
        /*003c*/ 	.byte	0x04, 0x12
        /*003e*/ 	.short	(.L_11 - .L_10)
	.align		4
.L_10:
        /*0040*/ 	.word	index@(_Z12vecAddKernelPfS_S_i)
        /*0044*/ 	.word	0x00000000
.L_11:


//--------------------- .nv.compat                --------------------------
	.section	.nv.compat,"",@"SHT_CUDA_COMPAT_INFO"
	.align	4
        /*0000*/ 	.byte	0x02, 0x09, 0x00, 0x00, 0x02, 0x02, 0x01, 0x00, 0x02, 0x05, 0x05, 0x00, 0x03, 0x07, 0x01, 0x01
        /*0010*/ 	.byte	0x02, 0x03, 0x00, 0x00, 0x02, 0x06, 0x01, 0x00, 0x04, 0x0b, 0x08, 0x00, 0x09, 0x00, 0x00, 0x00
        /*0020*/ 	.byte	0x00, 0x00, 0x00, 0x00


//--------------------- .nv.info._Z13PictureKernelPfS_ii --------------------------
	.section	.nv.info._Z13PictureKernelPfS_ii,"",@"SHT_CUDA_INFO"
	.sectionflags	@""
	.align	4


	//----- nvinfo : EIATTR_CUDA_API_VERSION
	.align		4
        /*0000*/ 	.byte	0x04, 0x37
        /*0002*/ 	.short	(.L_13 - .L_12)
.L_12:
        /*0004*/ 	.word	0x00000082


	//----- nvinfo : EIATTR_KPARAM_INFO
	.align		4
.L_13:
        /*0008*/ 	.byte	0x04, 0x17
        /*000a*/ 	.short	(.L_15 - .L_14)
.L_14:
        /*000c*/ 	.word	0x00000000
        /*0010*/ 	.short	0x0003
        /*0012*/ 	.short	0x0014
        /*0014*/ 	.byte	0x00, 0xf0, 0x11, 0x00


	//----- nvinfo : EIATTR_KPARAM_INFO
	.align		4
.L_15:
        /*0018*/ 	.byte	0x04, 0x17
        /*001a*/ 	.short	(.L_17 - .L_16)
.L_16:
        /*001c*/ 	.word	0x00000000
        /*0020*/ 	.short	0x0002
        /*0022*/ 	.short	0x0010
        /*0024*/ 	.byte	0x00, 0xf0, 0x11, 0x00


	//----- nvinfo : EIATTR_KPARAM_INFO
	.align		4
.L_17:
        /*0028*/ 	.byte	0x04, 0x17
        /*002a*/ 	.short	(.L_19 - .L_18)
.L_18:
        /*002c*/ 	.word	0x00000000
        /*0030*/ 	.short	0x0001
        /*0032*/ 	.short	0x0008
        /*0034*/ 	.byte	0x00, 0xf5, 0x21, 0x00


	//----- nvinfo : EIATTR_KPARAM_INFO
	.align		4
.L_19:
        /*0038*/ 	.byte	0x04, 0x17
        /*003a*/ 	.short	(.L_21 - .L_20)
.L_20:
        /*003c*/ 	.word	0x00000000
        /*0040*/ 	.short	0x0000
        /*0042*/ 	.short	0x0000
        /*0044*/ 	.byte	0x00, 0xf5, 0x21, 0x00


	//----- nvinfo : EIATTR_SPARSE_MMA_MASK
	.align		4
.L_21:
        /*0048*/ 	.byte	0x03, 0x50
        /*004a*/ 	.short	0x0000


	//----- nvinfo : EIATTR_MAXREG_COUNT
	.align		4
        /*004c*/ 	.byte	0x03, 0x1b
        /*004e*/ 	.short	0x00ff


	//----- nvinfo : EIATTR_MERCURY_ISA_VERSION
	.align		4
        /*0050*/ 	.byte	0x03, 0x5f
        /*0052*/ 	.short	0x0101


	//----- nvinfo : EIATTR_VRC_CTA_INIT_COUNT
	.align		4
        /*0054*/ 	.byte	0x02, 0x4a
	.zero		1
	.zero		1


	//----- nvinfo : EIATTR_EXIT_INSTR_OFFSETS
	.align		4
        /*0058*/ 	.byte	0x04, 0x1c
        /*005a*/ 	.short	(.L_23 - .L_22)


	//   ....[0]....
.L_22:
        /*005c*/ 	.word	0x000000c0


	//   ....[1]....
        /*0060*/ 	.word	0x00000160


	//----- nvinfo : EIATTR_CBANK_PARAM_SIZE
	.align		4
.L_23:
        /*0064*/ 	.byte	0x03, 0x19
        /*0066*/ 	.short	0x0018


	//----- nvinfo : EIATTR_PARAM_CBANK
	.align		4
        /*0068*/ 	.byte	0x04, 0x0a
        /*006a*/ 	.short	(.L_25 - .L_24)
	.align		4
.L_24:
        /*006c*/ 	.word	index@(.nv.constant0._Z13PictureKernelPfS_ii)
        /*0070*/ 	.short	0x0380
        /*0072*/ 	.short	0x0018


	//----- nvinfo : EIATTR_SW_WAR
	.align		4
.L_25:
        /*0074*/ 	.byte	0x04, 0x36
        /*0076*/ 	.short	(.L_27 - .L_26)
.L_26:
        /*0078*/ 	.word	0x00000008
.L_27:


//--------------------- .nv.info._Z12vecAddKernelPfS_S_i --------------------------
	.section	.nv.info._Z12vecAddKernelPfS_S_i,"",@"SHT_CUDA_INFO"
	.sectionflags	@""
	.align	4


	//----- nvinfo : EIATTR_CUDA_API_VERSION
	.align		4
        /*0000*/ 	.byte	0x04, 0x37
        /*0002*/ 	.short	(.L_29 - .L_28)
.L_28:
        /*0004*/ 	.word	0x00000082


	//----- nvinfo : EIATTR_KPARAM_INFO
	.align		4
.L_29:
        /*0008*/ 	.byte	0x04, 0x17
        /*000a*/ 	.short	(.L_31 - .L_30)
.L_30:
        /*000c*/ 	.word	0x00000000
        /*0010*/ 	.short	0x0003
        /*0012*/ 	.short	0x0018
        /*0014*/ 	.byte	0x00, 0xf0, 0x11, 0x00


	//----- nvinfo : EIATTR_KPARAM_INFO
	.align		4
.L_31:
        /*0018*/ 	.byte	0x04, 0x17
        /*001a*/ 	.short	(.L_33 - .L_32)
.L_32:
        /*001c*/ 	.word	0x00000000
        /*0020*/ 	.short	0x0002
        /*0022*/ 	.short	0x0010
        /*0024*/ 	.byte	0x00, 0xf5, 0x21, 0x00


	//----- nvinfo : EIATTR_KPARAM_INFO
	.align		4
.L_33:
        /*0028*/ 	.byte	0x04, 0x17
        /*002a*/ 	.short	(.L_35 - .L_34)
.L_34:
        /*002c*/ 	.word	0x00000000
        /*0030*/ 	.short	0x0001
        /*0032*/ 	.short	0x0008
        /*0034*/ 	.byte	0x00, 0xf5, 0x21, 0x00


	//----- nvinfo : EIATTR_KPARAM_INFO
	.align		4
.L_35:
        /*0038*/ 	.byte	0x04, 0x17
        /*003a*/ 	.short	(.L_37 - .L_36)
.L_36:
        /*003c*/ 	.word	0x00000000
        /*0040*/ 	.short	0x0000
        /*0042*/ 	.short	0x0000
        /*0044*/ 	.byte	0x00, 0xf5, 0x21, 0x00


	//----- nvinfo : EIATTR_SPARSE_MMA_MASK
	.align		4
.L_37:
        /*0048*/ 	.byte	0x03, 0x50
        /*004a*/ 	.short	0x0000


	//----- nvinfo : EIATTR_MAXREG_COUNT
	.align		4
        /*004c*/ 	.byte	0x03, 0x1b
        /*004e*/ 	.short	0x00ff


	//----- nvinfo : EIATTR_MERCURY_ISA_VERSION
	.align		4
        /*0050*/ 	.byte	0x03, 0x5f
        /*0052*/ 	.short	0x0101


	//----- nvinfo : EIATTR_VRC_CTA_INIT_COUNT
	.align		4
        /*0054*/ 	.byte	0x02, 0x4a
	.zero		1
	.zero		1


	//----- nvinfo : EIATTR_EXIT_INSTR_OFFSETS
	.align		4
        /*0058*/ 	.byte	0x04, 0x1c
        /*005a*/ 	.short	(.L_39 - .L_38)


	//   ....[0]....
.L_38:
        /*005c*/ 	.word	0x00000070


	//   ....[1]....
        /*0060*/ 	.word	0x00000130


	//----- nvinfo : EIATTR_CBANK_PARAM_SIZE
	.align		4
.L_39:
        /*0064*/ 	.byte	0x03, 0x19
        /*0066*/ 	.short	0x001c


	//----- nvinfo : EIATTR_PARAM_CBANK
	.align		4
        /*0068*/ 	.byte	0x04, 0x0a
        /*006a*/ 	.short	(.L_41 - .L_40)
	.align		4
.L_40:
        /*006c*/ 	.word	index@(.nv.constant0._Z12vecAddKernelPfS_S_i)
        /*0070*/ 	.short	0x0380
        /*0072*/ 	.short	0x001c


	//----- nvinfo : EIATTR_SW_WAR
	.align		4
.L_41:
        /*0074*/ 	.byte	0x04, 0x36
        /*0076*/ 	.short	(.L_43 - .L_42)
.L_42:
        /*0078*/ 	.word	0x00000008
.L_43:


//--------------------- .nv.callgraph             --------------------------
	.section	.nv.callgraph,"",@"SHT_CUDA_CALLGRAPH"
	.align	4
	.sectionentsize	8
	.align		4
        /*0000*/ 	.word	0x00000000
	.align		4
        /*0004*/ 	.word	0xffffffff
	.align		4
        /*0008*/ 	.word	0x00000000
	.align		4
        /*000c*/ 	.word	0xfffffffe
	.align		4
        /*0010*/ 	.word	0x00000000
	.align		4
        /*0014*/ 	.word	0xfffffffd
	.align		4
        /*0018*/ 	.word	0x00000000
	.align		4
        /*001c*/ 	.word	0xfffffffc


//--------------------- .text._Z13PictureKernelPfS_ii --------------------------
	.section	.text._Z13PictureKernelPfS_ii,"ax",@progbits
	.align	128
        .global         _Z13PictureKernelPfS_ii
        .type           _Z13PictureKernelPfS_ii,@function
        .size           _Z13PictureKernelPfS_ii,(.L_x_2 - _Z13PictureKernelPfS_ii)
        .other          _Z13PictureKernelPfS_ii,@"STO_CUDA_ENTRY STV_DEFAULT"
_Z13PictureKernelPfS_ii:
.text._Z13PictureKernelPfS_ii:
[----:B------:R-:W-:Y:S01]  /*0000*/  LDC R1, c[0x0][0x37c] ;  /* 0x0000df00ff017b82 */ /* 0x000fe20000000800 */
[----:B------:R-:W0:Y:S07]  /*0010*/  S2R R3, SR_TID.Y ;  /* 0x0000000000037919 */ /* 0x000e2e0000002200 */
[----:B------:R-:W0:Y:S01]  /*0020*/  S2UR UR4, SR_CTAID.Y ;  /* 0x00000000000479c3 */ /* 0x000e220000002600 */
[----:B------:R-:W1:Y:S01]  /*0030*/  LDCU.64 UR6, c[0x0][0x390] ;  /* 0x00007200ff0677ac */ /* 0x000e620008000a00 */
[----:B------:R-:W2:Y:S06]  /*0040*/  S2R R2, SR_TID.X ;  /* 0x0000000000027919 */ /* 0x000eac0000002100 */
[----:B------:R-:W0:Y:S08]  /*0050*/  LDC R0, c[0x0][0x364] ;  /* 0x0000d900ff007b82 */ /* 0x000e300000000800 */
[----:B------:R-:W2:Y:S08]  /*0060*/  S2UR UR5, SR_CTAID.X ;  /* 0x00000000000579c3 */ /* 0x000eb00000002500 */
[----:B------:R-:W2:Y:S01]  /*0070*/  LDC R5, c[0x0][0x360] ;  /* 0x0000d800ff057b82 */ /* 0x000ea20000000800 */
[----:B0-----:R-:W-:-:S05]  /*0080*/  IMAD R0, R0, UR4, R3 ;  /* 0x0000000400007c24 */ /* 0x001fca000f8e0203 */
[----:B-1----:R-:W-:Y:S01]  /*0090*/  ISETP.GE.AND P0, PT, R0, UR7, PT ;  /* 0x0000000700007c0c */ /* 0x002fe2000bf06270 */
[----:B--2---:R-:W-:-:S05]  /*00a0*/  IMAD R5, R5, UR5, R2 ;  /* 0x0000000505057c24 */ /* 0x004fca000f8e0202 */
[----:B------:R-:W-:-:S13]  /*00b0*/  ISETP.GE.OR P0, PT, R5, UR6, P0 ;  /* 0x0000000605007c0c */ /* 0x000fda0008706670 */
[----:B------:R-:W-:Y:S05]  /*00c0*/  @P0 EXIT ;  /* 0x000000000000094d */ /* 0x000fea0003800000 */
[----:B------:R-:W0:Y:S01]  /*00d0*/  LDC.64 R2, c[0x0][0x380] ;  /* 0x0000e000ff027b82 */ /* 0x000e220000000a00 */
[----:B------:R-:W1:Y:S01]  /*00e0*/  LDCU.64 UR4, c[0x0][0x358] ;  /* 0x00006b00ff0477ac */ /* 0x000e620008000a00 */
[----:B------:R-:W-:-:S06]  /*00f0*/  IMAD R7, R0, UR6, R5 ;  /* 0x0000000600077c24 */ /* 0x000fcc000f8e0205 */
[----:B------:R-:W2:Y:S01]  /*0100*/  LDC.64 R4, c[0x0][0x388] ;  /* 0x0000e200ff047b82 */ /* 0x000ea20000000a00 */
[----:B0-----:R-:W-:-:S06]  /*0110*/  IMAD.WIDE R2, R7, 0x4, R2 ;  /* 0x0000000407027825 */ /* 0x001fcc00078e0202 */
[----:B-1----:R-:W3:Y:S01]  /*0120*/  LDG.E R2, desc[UR4][R2.64] ;  /* 0x0000000402027981 */ /* 0x002ee2000c1e1900 */
[----:B--2---:R-:W-:-:S04]  /*0130*/  IMAD.WIDE R4, R7, 0x4, R4 ;  /* 0x0000000407047825 */ /* 0x004fc800078e0204 */
[----:B---3--:R-:W-:-:S05]  /*0140*/  FADD R7, R2, R2 ;  /* 0x0000000202077221 */ /* 0x008fca0000000000 */
[----:B------:R-:W-:Y:S01]  /*0150*/  STG.E desc[UR4][R4.64], R7 ;  /* 0x0000000704007986 */ /* 0x000fe2000c101904 */
[----:B------:R-:W-:Y:S05]  /*0160*/  EXIT ;  /* 0x000000000000794d */ /* 0x000fea0003800000 */
.L_x_0:
[----:B------:R-:W-:-:S00]  /*0170*/  BRA `(.L_x_0) ;  /* 0xfffffffc00fc7947 */ /* 0x000fc0000383ffff */
[----:B------:R-:W-:-:S00]  /*0180*/  NOP ;  /* 0x0000000000007918 */ /* 0x000fc00000000000 */
[----:B------:R-:W-:-:S00]  /*0190*/  NOP ;  /* 0x0000000000007918 */ /* 0x000fc00000000000 */
[----:B------:R-:W-:-:S00]  /*01a0*/  NOP ;  /* 0x0000000000007918 */ /* 0x000fc00000000000 */
[----:B------:R-:W-:-:S00]  /*01b0*/  NOP ;  /* 0x0000000000007918 */ /* 0x000fc00000000000 */
[----:B------:R-:W-:-:S00]  /*01c0*/  NOP ;  /* 0x0000000000007918 */ /* 0x000fc00000000000 */
[----:B------:R-:W-:-:S00]  /*01d0*/  NOP ;  /* 0x0000000000007918 */ /* 0x000fc00000000000 */
[----:B------:R-:W-:-:S00]  /*01e0*/  NOP ;  /* 0x0000000000007918 */ /* 0x000fc00000000000 */
[----:B------:R-:W-:-:S00]  /*01f0*/  NOP ;  /* 0x0000000000007918 */ /* 0x000fc00000000000 */
.L_x_2:


//--------------------- .text._Z12vecAddKernelPfS_S_i --------------------------
	.section	.text._Z12vecAddKernelPfS_S_i,"ax",@progbits
	.align	128
        .global         _Z12vecAddKernelPfS_S_i
        .type           _Z12vecAddKernelPfS_S_i,@function
        .size           _Z12vecAddKernelPfS_S_i,(.L_x_3 - _Z12vecAddKernelPfS_S_i)
        .other          _Z12vecAddKernelPfS_S_i,@"STO_CUDA_ENTRY STV_DEFAULT"
_Z12vecAddKernelPfS_S_i:
.text._Z12vecAddKernelPfS_S_i:
[----:B------:R-:W-:Y:S01]  /*0000*/  LDC R1, c[0x0][0x37c] ;  /* 0x0000df00ff017b82 */ /* 0x000fe20000000800 */
[----:B------:R-:W0:Y:S07]  /*0010*/  S2R R0, SR_TID.X ;  /* 0x0000000000007919 */ /* 0x000e2e0000002100 */
[----:B------:R-:W0:Y:S01]  /*0020*/  S2UR UR4, SR_CTAID.X ;  /* 0x00000000000479c3 */ /* 0x000e220000002500 */
[----:B------:R-:W1:Y:S07]  /*0030*/  LDCU UR5, c[0x0][0x398] ;  /* 0x00007300ff0577ac */ /* 0x000e6e0008000800 */
[----:B------:R-:W0:Y:S02]  /*0040*/  LDC R9, c[0x0][0x360] ;  /* 0x0000d800ff097b82 */ /* 0x000e240000000800 */
[----:B0-----:R-:W-:-:S05]  /*0050*/  IMAD R9, R9, UR4, R0 ;  /* 0x0000000409097c24 */ /* 0x001fca000f8e0200 */
[----:B-1----:R-:W-:-:S13]  /*0060*/  ISETP.GE.AND P0, PT, R9, UR5, PT ;  /* 0x0000000509007c0c */ /* 0x002fda000bf06270 */
[----:B------:R-:W-:Y:S05]  /*0070*/  @P0 EXIT ;  /* 0x000000000000094d */ /* 0x000fea0003800000 */
[----:B------:R-:W0:Y:S01]  /*0080*/  LDC.64 R2, c[0x0][0x380] ;  /* 0x0000e000ff027b82 */ /* 0x000e220000000a00 */
[----:B------:R-:W1:Y:S07]  /*0090*/  LDCU.64 UR4, c[0x0][0x358] ;  /* 0x00006b00ff0477ac */ /* 0x000e6e0008000a00 */
[----:B------:R-:W2:Y:S08]  /*00a0*/  LDC.64 R4, c[0x0][0x388] ;  /* 0x0000e200ff047b82 */ /* 0x000eb00000000a00 */
[----:B------:R-:W3:Y:S01]  /*00b0*/  LDC.64 R6, c[0x0][0x390] ;  /* 0x0000e400ff067b82 */ /* 0x000ee20000000a00 */
[----:B0-----:R-:W-:-:S06]  /*00c0*/  IMAD.WIDE R2, R9, 0x4, R2 ;  /* 0x0000000409027825 */ /* 0x001fcc00078e0202 */
[----:B-1----:R-:W4:Y:S01]  /*00d0*/  LDG.E R2, desc[UR4][R2.64] ;  /* 0x0000000402027981 */ /* 0x002f22000c1e1900 */
[----:B--2---:R-:W-:-:S06]  /*00e0*/  IMAD.WIDE R4, R9, 0x4, R4 ;  /* 0x0000000409047825 */ /* 0x004fcc00078e0204 */
[----:B------:R-:W4:Y:S01]  /*00f0*/  LDG.E R5, desc[UR4][R4.64] ;  /* 0x0000000404057981 */ /* 0x000f22000c1e1900 */
[----:B---3--:R-:W-:-:S04]  /*0100*/  IMAD.WIDE R6, R9, 0x4, R6 ;  /* 0x0000000409067825 */ /* 0x008fc800078e0206 */
[----:B----4-:R-:W-:-:S05]  /*0110*/  FADD R9, R2, R5 ;  /* 0x0000000502097221 */ /* 0x010fca0000000000 */
[----:B------:R-:W-:Y:S01]  /*0120*/  STG.E desc[UR4][R6.64], R9 ;  /* 0x0000000906007986 */ /* 0x000fe2000c101904 */
[----:B------:R-:W-:Y:S05]  /*0130*/  EXIT ;  /* 0x000000000000794d */ /* 0x000fea0003800000 */
.L_x_1:
        /* <DEDUP_REMOVED lines=12> */
.L_x_3:


//--------------------- .nv.shared.reserved.0     --------------------------
	.section	.nv.shared.reserved.0,"aw",@nobits
	.weak		__nv_reservedSMEM_offset_0_alias
	.size		__nv_reservedSMEM_offset_0_alias, 0, 64
	.other		__nv_reservedSMEM_offset_0_alias,@"STO_CUDA_RESERVED_SHARED STV_DEFAULT"
__nv_reservedSMEM_offset_0_alias:
	.zero		0
	.zero		64


//--------------------- .nv.constant0._Z13PictureKernelPfS_ii --------------------------
	.section	.nv.constant0._Z13PictureKernelPfS_ii,"a",@progbits
	.sectionflags	@""
	.align	4
.nv.constant0._Z13PictureKernelPfS_ii:
	.zero		920


//--------------------- .nv.constant0._Z12vecAddKernelPfS_S_i --------------------------
	.section	.nv.constant0._Z12vecAddKernelPfS_S_i,"a",@progbits
	.sectionflags	@""
	.align	4
.nv.constant0._Z12vecAddKernelPfS_S_i:
	.zero		924


//--------------------- SYMBOLS --------------------------

	.type		.nv.reservedSmem.offset0,@object
	.size		.nv.reservedSmem.offset0,0x4
